//
// Generated by NVIDIA NVVM Compiler
//
// Compiler Build ID: CL-36424714
// Cuda compilation tools, release 13.0, V13.0.88
// Based on NVVM 20.0.0
//

.version 9.0
.target sm_100
.address_size 64

	// .globl	_Z3RunPjS_S_j

.visible .entry _Z3RunPjS_S_j(
	.param .u64 .ptr .align 1 _Z3RunPjS_S_j_param_0,
	.param .u64 .ptr .align 1 _Z3RunPjS_S_j_param_1,
	.param .u64 .ptr .align 1 _Z3RunPjS_S_j_param_2,
	.param .u32 _Z3RunPjS_S_j_param_3
)
{


	ret;

}


// ===== COMPILED SASS (sm_100) =====

	.target	sm_100

	.elftype	@"ET_EXEC"


//--------------------- .note.nv.tkinfo           --------------------------
	.section	.note.nv.tkinfo,"",@"SHT_NOTE"
	.sectionflags	@"SHF_NOTE_NV_TKINFO"
	.tkinfo
        /*0018*/ 	.word	0x00000002
        /*0030*/ 	.string	""
        /*0030*/ 	.string	"ptxas"
        /*0030*/ 	.string	"Cuda compilation tools, release 13.0, V13.0.88"
        /*0030*/ 	.string	"Build cuda_13.0.r13.0/compiler.36424714_0"
        /*0030*/ 	.string	"-arch sm_100 -m 64 "



//--------------------- .note.nv.cuinfo           --------------------------
	.section	.note.nv.cuinfo,"",@"SHT_NOTE"
	.sectionflags	@"SHF_NOTE_NV_CUINFO"
        /*0018*/ 	.short	0x0002
        /*001a*/ 	.short	0x0064
        /*001c*/ 	.short	0x0082
	.zero		2


//--------------------- .nv.info                  --------------------------
	.section	.nv.info,"",@"SHT_CUDA_INFO"
	.align	4


	//----- nvinfo : EIATTR_REGCOUNT
	.align		4
        /*0000*/ 	.byte	0x04, 0x2f
        /*0002*/ 	.short	(.L_1 - .L_0)
	.align		4
.L_0:
        /*0004*/ 	.word	index@(_Z3RunPjS_S_j)
        /*0008*/ 	.word	0x00000004


	//----- nvinfo : EIATTR_FRAME_SIZE
	.align		4
.L_1:
        /*000c*/ 	.byte	0x04, 0x11
        /*000e*/ 	.short	(.L_3 - .L_2)
	.align		4
.L_2:
        /*0010*/ 	.word	index@(_Z3RunPjS_S_j)
        /*0014*/ 	.word	0x00000000


	//----- nvinfo : EIATTR_MIN_STACK_SIZE
	.align		4
.L_3:
        /*0018*/ 	.byte	0x04, 0x12
        /*001a*/ 	.short	(.L_5 - .L_4)
	.align		4
.L_4:
        /*001c*/ 	.word	index@(_Z3RunPjS_S_j)
        /*0020*/ 	.word	0x00000000
.L_5:


//--------------------- .nv.compat                --------------------------
	.section	.nv.compat,"",@"SHT_CUDA_COMPAT_INFO"
	.align	4
        /*0000*/ 	.byte	0x02, 0x09, 0x00, 0x00, 0x02, 0x02, 0x01, 0x00, 0x02, 0x05, 0x05, 0x00, 0x03, 0x07, 0x01, 0x01
        /*0010*/ 	.byte	0x02, 0x03, 0x00, 0x00, 0x02, 0x06, 0x01, 0x00, 0x04, 0x0b, 0x08, 0x00, 0x09, 0x00, 0x00, 0x00
        /*0020*/ 	.byte	0x00, 0x00, 0x00, 0x00


//--------------------- .nv.info._Z3RunPjS_S_j    --------------------------
	.section	.nv.info._Z3RunPjS_S_j,"",@"SHT_CUDA_INFO"
	.sectionflags	@""
	.align	4


	//----- nvinfo : EIATTR_CUDA_API_VERSION
	.align		4
        /*0000*/ 	.byte	0x04, 0x37
        /*0002*/ 	.short	(.L_7 - .L_6)
.L_6:
        /*0004*/ 	.word	0x00000082


	//----- nvinfo : EIATTR_KPARAM_INFO
	.align		4
.L_7:
        /*0008*/ 	.byte	0x04, 0x17
        /*000a*/ 	.short	(.L_9 - .L_8)
.L_8:
        /*000c*/ 	.word	0x00000000
        /*0010*/ 	.short	0x0003
        /*0012*/ 	.short	0x0018
        /*0014*/ 	.byte	0x00, 0xf0, 0x11, 0x00


	//----- nvinfo : EIATTR_KPARAM_INFO
	.align		4
.L_9:
        /*0018*/ 	.byte	0x04, 0x17
        /*001a*/ 	.short	(.L_11 - .L_10)
.L_10:
        /*001c*/ 	.word	0x00000000
        /*0020*/ 	.short	0x0002
        /*0022*/ 	.short	0x0010
        /*0024*/ 	.byte	0x00, 0xf5, 0x21, 0x00


	//----- nvinfo : EIATTR_KPARAM_INFO
	.align		4
.L_11:
        /*0028*/ 	.byte	0x04, 0x17
        /*002a*/ 	.short	(.L_13 - .L_12)
.L_12:
        /*002c*/ 	.word	0x00000000
        /*0030*/ 	.short	0x0001
        /*0032*/ 	.short	0x0008
        /*0034*/ 	.byte	0x00, 0xf5, 0x21, 0x00


	//----- nvinfo : EIATTR_KPARAM_INFO
	.align		4
.L_13:
        /*0038*/ 	.byte	0x04, 0x17
        /*003a*/ 	.short	(.L_15 - .L_14)
.L_14:
        /*003c*/ 	.word	0x00000000
        /*0040*/ 	.short	0x0000
        /*0042*/ 	.short	0x0000
        /*0044*/ 	.byte	0x00, 0xf5, 0x21, 0x00


	//----- nvinfo : EIATTR_SPARSE_MMA_MASK
	.align		4
.L_15:
        /*0048*/ 	.byte	0x03, 0x50
        /*004a*/ 	.short	0x0000


	//----- nvinfo : EIATTR_MAXREG_COUNT
	.align		4
        /*004c*/ 	.byte	0x03, 0x1b
        /*004e*/ 	.short	0x00ff


	//----- nvinfo : EIATTR_MERCURY_ISA_VERSION
	.align		4
        /*0050*/ 	.byte	0x03, 0x5f
        /*0052*/ 	.short	0x0101


	//----- nvinfo : EIATTR_VRC_CTA_INIT_COUNT
	.align		4
        /*0054*/ 	.byte	0x02, 0x4a
	.zero		1
	.zero		1


	//----- nvinfo : EIATTR_EXIT_INSTR_OFFSETS
	.align		4
        /*0058*/ 	.byte	0x04, 0x1c
        /*005a*/ 	.short	(.L_17 - .L_16)


	//   ....[0]....
.L_16:
        /*005c*/ 	.word	0x00000010


	//----- nvinfo : EIATTR_CBANK_PARAM_SIZE
	.align		4
.L_17:
        /*0060*/ 	.byte	0x03, 0x19
        /*0062*/ 	.short	0x001c


	//----- nvinfo : EIATTR_PARAM_CBANK
	.align		4
        /*0064*/ 	.byte	0x04, 0x0a
        /*0066*/ 	.short	(.L_19 - .L_18)
	.align		4
.L_18:
        /*0068*/ 	.word	index@(.nv.constant0._Z3RunPjS_S_j)
        /*006c*/ 	.short	0x0380
        /*006e*/ 	.short	0x001c


	//----- nvinfo : EIATTR_SW_WAR
	.align		4
.L_19:
        /*0070*/ 	.byte	0x04, 0x36
        /*0072*/ 	.short	(.L_21 - .L_20)
.L_20:
        /*0074*/ 	.word	0x00000008
.L_21:


//--------------------- .nv.callgraph             --------------------------
	.section	.nv.callgraph,"",@"SHT_CUDA_CALLGRAPH"
	.align	4
	.sectionentsize	8
	.align		4
        /*0000*/ 	.word	0x00000000
	.align		4
        /*0004*/ 	.word	0xffffffff
	.align		4
        /*0008*/ 	.word	0x00000000
	.align		4
        /*000c*/ 	.word	0xfffffffe
	.align		4
        /*0010*/ 	.word	0x00000000
	.align		4
        /*0014*/ 	.word	0xfffffffd
	.align		4
        /*0018*/ 	.word	0x00000000
	.align		4
        /*001c*/ 	.word	0xfffffffc


//--------------------- .text._Z3RunPjS_S_j       --------------------------
	.section	.text._Z3RunPjS_S_j,"ax",@progbits
	.align	128
        .global         _Z3RunPjS_S_j
        .type           _Z3RunPjS_S_j,@function
        .size           _Z3RunPjS_S_j,(.L_x_1 - _Z3RunPjS_S_j)
        .other          _Z3RunPjS_S_j,@"STO_CUDA_ENTRY STV_DEFAULT"
_Z3RunPjS_S_j:
.text._Z3RunPjS_S_j:
[----:B------:R-:W-:Y:S01]  /*0000*/  LDC R1, c[0x0][0x37c] ;  /* 0x0000df00ff017b82 */ /* 0x000fe20000000800 */
[----:B------:R-:W-:Y:S05]  /*0010*/  EXIT ;  /* 0x000000000000794d */ /* 0x000fea0003800000 */
.L_x_0:
[----:B------:R-:W-:-:S00]  /*0020*/  BRA `(.L_x_0) ;  /* 0xfffffffc00fc7947 */ /* 0x000fc0000383ffff */
[----:B------:R-:W-:-:S00]  /*0030*/  NOP ;  /* 0x0000000000007918 */ /* 0x000fc00000000000 */
        /* <DEDUP_REMOVED lines=12> */
.L_x_1:


//--------------------- .nv.shared.reserved.0     --------------------------
	.section	.nv.shared.reserved.0,"aw",@nobits
	.weak		__nv_reservedSMEM_offset_0_alias
	.size		__nv_reservedSMEM_offset_0_alias, 0, 64
	.other		__nv_reservedSMEM_offset_0_alias,@"STO_CUDA_RESERVED_SHARED STV_DEFAULT"
__nv_reservedSMEM_offset_0_alias:
	.zero		0
	.zero		64


//--------------------- .nv.constant0._Z3RunPjS_S_j --------------------------
	.section	.nv.constant0._Z3RunPjS_S_j,"a",@progbits
	.sectionflags	@""
	.align	4
.nv.constant0._Z3RunPjS_S_j:
	.zero		924


//--------------------- SYMBOLS --------------------------

	.type		.nv.reservedSmem.offset0,@object
	.size		.nv.reservedSmem.offset0,0x4
